//
// Generated by NVIDIA NVVM Compiler
//
// Compiler Build ID: CL-36424714
// Cuda compilation tools, release 13.0, V13.0.88
// Based on NVVM 20.0.0
//

.version 9.0
.target sm_100
.address_size 64

	// .globl	_Z15kernel_3d3d_arrPi
.extern .func  (.param .b32 func_retval0) vprintf
(
	.param .b64 vprintf_param_0,
	.param .b64 vprintf_param_1
)
;
.global .align 1 .b8 $str[35] = {85, 110, 105, 113, 117, 101, 32, 73, 68, 32, 61, 32, 37, 100, 9, 65, 114, 114, 97, 121, 32, 101, 108, 101, 109, 101, 110, 116, 32, 61, 32, 37, 100, 10};

.visible .entry _Z15kernel_3d3d_arrPi(
	.param .u64 .ptr .align 1 _Z15kernel_3d3d_arrPi_param_0
)
{
	.local .align 8 .b8 	__local_depot0[8];
	.reg .b64 	%SP;
	.reg .b64 	%SPL;
	.reg .b32 	%r<21>;
	.reg .b64 	%rd<9>;

	mov.u64 	%SPL, __local_depot0;
	cvta.local.u64 	%SP, %SPL;
	ld.param.u64 	%rd1, [_Z15kernel_3d3d_arrPi_param_0];
	cvta.to.global.u64 	%rd2, %rd1;
	add.u64 	%rd3, %SP, 0;
	add.u64 	%rd4, %SPL, 0;
	mov.u32 	%r1, %ntid.x;
	mov.u32 	%r2, %ntid.y;
	mul.lo.s32 	%r3, %r1, %r2;
	mov.u32 	%r4, %ntid.z;
	mov.u32 	%r5, %nctaid.x;
	mov.u32 	%r6, %nctaid.y;
	mov.u32 	%r7, %ctaid.z;
	mov.u32 	%r8, %ctaid.y;
	mov.u32 	%r9, %ctaid.x;
	mov.u32 	%r10, %tid.z;
	mov.u32 	%r11, %tid.y;
	mov.u32 	%r12, %tid.x;
	mad.lo.s32 	%r13, %r7, %r6, %r8;
	mad.lo.s32 	%r14, %r13, %r5, %r9;
	mad.lo.s32 	%r15, %r14, %r4, %r10;
	mad.lo.s32 	%r16, %r1, %r11, %r12;
	mad.lo.s32 	%r17, %r3, %r15, %r16;
	mul.wide.s32 	%rd5, %r17, 4;
	add.s64 	%rd6, %rd2, %rd5;
	ld.global.u32 	%r18, [%rd6];
	st.local.v2.u32 	[%rd4], {%r17, %r18};
	mov.u64 	%rd7, $str;
	cvta.global.u64 	%rd8, %rd7;
	{ // callseq 0, 0
	.param .b64 param0;
	st.param.b64 	[param0], %rd8;
	.param .b64 param1;
	st.param.b64 	[param1], %rd3;
	.param .b32 retval0;
	call.uni (retval0), 
	vprintf, 
	(
	param0, 
	param1
	);
	ld.param.b32 	%r19, [retval0];
	} // callseq 0
	ret;

}


// ===== COMPILED SASS (sm_100) =====

	.target	sm_100

	.elftype	@"ET_EXEC"


//--------------------- .note.nv.tkinfo           --------------------------
	.section	.note.nv.tkinfo,"",@"SHT_NOTE"
	.sectionflags	@"SHF_NOTE_NV_TKINFO"
	.tkinfo
        /*0018*/ 	.word	0x00000002
        /*0030*/ 	.string	""
        /*0030*/ 	.string	"ptxas"
        /*0030*/ 	.string	"Cuda compilation tools, release 13.0, V13.0.88"
        /*0030*/ 	.string	"Build cuda_13.0.r13.0/compiler.36424714_0"
        /*0030*/ 	.string	"-arch sm_100 -m 64 "



//--------------------- .note.nv.cuinfo           --------------------------
	.section	.note.nv.cuinfo,"",@"SHT_NOTE"
	.sectionflags	@"SHF_NOTE_NV_CUINFO"
        /*0018*/ 	.short	0x0002
        /*001a*/ 	.short	0x0064
        /*001c*/ 	.short	0x0082
	.zero		2


//--------------------- .nv.info                  --------------------------
	.section	.nv.info,"",@"SHT_CUDA_INFO"
	.align	4


	//----- nvinfo : EIATTR_REGCOUNT
	.align		4
        /*0000*/ 	.byte	0x04, 0x2f
        /*0002*/ 	.short	(.L_2 - .L_1)
	.align		4
.L_1:
        /*0004*/ 	.word	index@(_Z15kernel_3d3d_arrPi)
        /*0008*/ 	.word	0x00000018


	//----- nvinfo : EIATTR_FRAME_SIZE
	.align		4
.L_2:
        /*000c*/ 	.byte	0x04, 0x11
        /*000e*/ 	.short	(.L_4 - .L_3)
	.align		4
.L_3:
        /*0010*/ 	.word	index@(_Z15kernel_3d3d_arrPi)
        /*0014*/ 	.word	0x00000008


	//----- nvinfo : EIATTR_MIN_STACK_SIZE
	.align		4
.L_4:
        /*0018*/ 	.byte	0x04, 0x12
        /*001a*/ 	.short	(.L_6 - .L_5)
	.align		4
.L_5:
        /*001c*/ 	.word	index@(_Z15kernel_3d3d_arrPi)
        /*0020*/ 	.word	0x00000008
.L_6:


//--------------------- .nv.compat                --------------------------
	.section	.nv.compat,"",@"SHT_CUDA_COMPAT_INFO"
	.align	4
        /*0000*/ 	.byte	0x02, 0x09, 0x00, 0x00, 0x02, 0x02, 0x01, 0x00, 0x02, 0x05, 0x05, 0x00, 0x03, 0x07, 0x01, 0x01
        /*0010*/ 	.byte	0x02, 0x03, 0x00, 0x00, 0x02, 0x06, 0x01, 0x00, 0x04, 0x0b, 0x08, 0x00, 0x09, 0x00, 0x00, 0x00
        /*0020*/ 	.byte	0x00, 0x00, 0x00, 0x00


//--------------------- .nv.info._Z15kernel_3d3d_arrPi --------------------------
	.section	.nv.info._Z15kernel_3d3d_arrPi,"",@"SHT_CUDA_INFO"
	.sectionflags	@""
	.align	4


	//----- nvinfo : EIATTR_CUDA_API_VERSION
	.align		4
        /*0000*/ 	.byte	0x04, 0x37
        /*0002*/ 	.short	(.L_8 - .L_7)
.L_7:
        /*0004*/ 	.word	0x00000082


	//----- nvinfo : EIATTR_KPARAM_INFO
	.align		4
.L_8:
        /*0008*/ 	.byte	0x04, 0x17
        /*000a*/ 	.short	(.L_10 - .L_9)
.L_9:
        /*000c*/ 	.word	0x00000000
        /*0010*/ 	.short	0x0000
        /*0012*/ 	.short	0x0000
        /*0014*/ 	.byte	0x00, 0xf5, 0x21, 0x00


	//----- nvinfo : EIATTR_SPARSE_MMA_MASK
	.align		4
.L_10:
        /*0018*/ 	.byte	0x03, 0x50
        /*001a*/ 	.short	0x0000


	//----- nvinfo : EIATTR_MAXREG_COUNT
	.align		4
        /*001c*/ 	.byte	0x03, 0x1b
        /*001e*/ 	.short	0x00ff


	//----- nvinfo : EIATTR_EXTERNS
	.align		4
        /*0020*/ 	.byte	0x04, 0x0f
        /*0022*/ 	.short	(.L_12 - .L_11)


	//   ....[0]....
	.align		4
.L_11:
        /*0024*/ 	.word	index@(vprintf)


	//----- nvinfo : EIATTR_MERCURY_ISA_VERSION
	.align		4
.L_12:
        /*0028*/ 	.byte	0x03, 0x5f
        /*002a*/ 	.short	0x0101


	//----- nvinfo : EIATTR_VRC_CTA_INIT_COUNT
	.align		4
        /*002c*/ 	.byte	0x02, 0x4a
	.zero		1
	.zero		1


	//----- nvinfo : EIATTR_SYSCALL_OFFSETS
	.align		4
        /*0030*/ 	.byte	0x04, 0x46
        /*0032*/ 	.short	(.L_14 - .L_13)


	//   ....[0]....
.L_13:
        /*0034*/ 	.word	0x00000220


	//----- nvinfo : EIATTR_EXIT_INSTR_OFFSETS
	.align		4
.L_14:
        /*0038*/ 	.byte	0x04, 0x1c
        /*003a*/ 	.short	(.L_16 - .L_15)


	//   ....[0]....
.L_15:
        /*003c*/ 	.word	0x00000230


	//----- nvinfo : EIATTR_CBANK_PARAM_SIZE
	.align		4
.L_16:
        /*0040*/ 	.byte	0x03, 0x19
        /*0042*/ 	.short	0x0008


	//----- nvinfo : EIATTR_PARAM_CBANK
	.align		4
        /*0044*/ 	.byte	0x04, 0x0a
        /*0046*/ 	.short	(.L_18 - .L_17)
	.align		4
.L_17:
        /*0048*/ 	.word	index@(.nv.constant0._Z15kernel_3d3d_arrPi)
        /*004c*/ 	.short	0x0380
        /*004e*/ 	.short	0x0008


	//----- nvinfo : EIATTR_SW_WAR
	.align		4
.L_18:
        /*0050*/ 	.byte	0x04, 0x36
        /*0052*/ 	.short	(.L_20 - .L_19)
.L_19:
        /*0054*/ 	.word	0x00000008
.L_20:


//--------------------- .nv.callgraph             --------------------------
	.section	.nv.callgraph,"",@"SHT_CUDA_CALLGRAPH"
	.align	4
	.sectionentsize	8
	.align		4
        /*0000*/ 	.word	0x00000000
	.align		4
        /*0004*/ 	.word	0xffffffff
	.align		4
        /*0008*/ 	.word	index@(_Z15kernel_3d3d_arrPi)
	.align		4
        /*000c*/ 	.word	index@(vprintf)
	.align		4
        /*0010*/ 	.word	0x00000000
	.align		4
        /*0014*/ 	.word	0xfffffffe
	.align		4
        /*0018*/ 	.word	0x00000000
	.align		4
        /*001c*/ 	.word	0xfffffffd
	.align		4
        /*0020*/ 	.word	0x00000000
	.align		4
        /*0024*/ 	.word	0xfffffffc


//--------------------- .nv.constant4             --------------------------
	.section	.nv.constant4,"a",@progbits
	.align	8
	.align		8
.nv.constant4:
        /*0000*/ 	.dword	vprintf
	.align		8
        /*0008*/ 	.dword	$str


//--------------------- .text._Z15kernel_3d3d_arrPi --------------------------
	.section	.text._Z15kernel_3d3d_arrPi,"ax",@progbits
	.align	128
        .global         _Z15kernel_3d3d_arrPi
        .type           _Z15kernel_3d3d_arrPi,@function
        .size           _Z15kernel_3d3d_arrPi,(.L_x_2 - _Z15kernel_3d3d_arrPi)
        .other          _Z15kernel_3d3d_arrPi,@"STO_CUDA_ENTRY STV_DEFAULT"
_Z15kernel_3d3d_arrPi:
.text._Z15kernel_3d3d_arrPi:
[----:B------:R-:W0:Y:S01]  /*0000*/  LDC R1, c[0x0][0x37c] ;  /* 0x0000df00ff017b82 */ /* 0x000e220000000800 */
[----:B------:R-:W1:Y:S01]  /*0010*/  S2R R0, SR_CTAID.Z ;  /* 0x0000000000007919 */ /* 0x000e620000002700 */
[----:B------:R-:W2:Y:S06]  /*0020*/  LDCU UR5, c[0x0][0x2fc] ;  /* 0x00005f80ff0577ac */ /* 0x000eac0008000800 */
[----:B------:R-:W3:Y:S01]  /*0030*/  LDC.64 R8, c[0x0][0x380] ;  /* 0x0000e000ff087b82 */ /* 0x000ee20000000a00 */
[----:B0-----:R-:W-:Y:S01]  /*0040*/  IADD3 R1, PT, PT, R1, -0x8, RZ ;  /* 0xfffffff801017810 */ /* 0x001fe20007ffe0ff */
[----:B------:R-:W1:Y:S01]  /*0050*/  S2R R3, SR_CTAID.Y ;  /* 0x0000000000037919 */ /* 0x000e620000002600 */
[----:B------:R-:W0:Y:S01]  /*0060*/  LDCU UR8, c[0x0][0x360] ;  /* 0x00006c00ff0877ac */ /* 0x000e220008000800 */
[----:B------:R-:W4:Y:S01]  /*0070*/  S2R R5, SR_CTAID.X ;  /* 0x0000000000057919 */ /* 0x000f220000002500 */
[----:B------:R-:W0:Y:S01]  /*0080*/  LDCU UR4, c[0x0][0x364] ;  /* 0x00006c80ff0477ac */ /* 0x000e220008000800 */
[----:B------:R-:W5:Y:S01]  /*0090*/  S2R R2, SR_TID.Y ;  /* 0x0000000000027919 */ /* 0x000f620000002200 */
[----:B------:R-:W2:Y:S01]  /*00a0*/  LDCU UR9, c[0x0][0x368] ;  /* 0x00006d00ff0977ac */ /* 0x000ea20008000800 */
[----:B------:R-:W5:Y:S01]  /*00b0*/  S2R R11, SR_TID.X ;  /* 0x00000000000b7919 */ /* 0x000f620000002100 */
[----:B------:R-:W4:Y:S01]  /*00c0*/  LDCU UR10, c[0x0][0x370] ;  /* 0x00006e00ff0a77ac */ /* 0x000f220008000800 */
[----:B------:R-:W2:Y:S01]  /*00d0*/  S2R R7, SR_TID.Z ;  /* 0x0000000000077919 */ /* 0x000ea20000002300 */
[----:B------:R-:W1:Y:S01]  /*00e0*/  LDCU UR6, c[0x0][0x374] ;  /* 0x00006e80ff0677ac */ /* 0x000e620008000800 */
[----:B0-----:R-:W-:Y:S01]  /*00f0*/  UIMAD UR4, UR8, UR4, URZ ;  /* 0x00000004080472a4 */ /* 0x001fe2000f8e02ff */
[----:B-1----:R-:W-:Y:S01]  /*0100*/  IMAD R0, R0, UR6, R3 ;  /* 0x0000000600007c24 */ /* 0x002fe2000f8e0203 */
[----:B------:R-:W0:Y:S03]  /*0110*/  LDCU.64 UR6, c[0x0][0x358] ;  /* 0x00006b00ff0677ac */ /* 0x000e260008000a00 */
[----:B----4-:R-:W-:-:S02]  /*0120*/  IMAD R0, R0, UR10, R5 ;  /* 0x0000000a00007c24 */ /* 0x010fc4000f8e0205 */
[----:B-----5:R-:W-:Y:S02]  /*0130*/  IMAD R3, R2, UR8, R11 ;  /* 0x0000000802037c24 */ /* 0x020fe4000f8e020b */
[----:B--2---:R-:W-:-:S04]  /*0140*/  IMAD R0, R0, UR9, R7 ;  /* 0x0000000900007c24 */ /* 0x004fc8000f8e0207 */
[----:B------:R-:W-:-:S04]  /*0150*/  IMAD R2, R0, UR4, R3 ;  /* 0x0000000400027c24 */ /* 0x000fc8000f8e0203 */
[----:B---3--:R-:W-:-:S05]  /*0160*/  IMAD.WIDE R8, R2, 0x4, R8 ;  /* 0x0000000402087825 */ /* 0x008fca00078e0208 */
[----:B0-----:R-:W2:Y:S01]  /*0170*/  LDG.E R3, desc[UR6][R8.64] ;  /* 0x0000000608037981 */ /* 0x001ea2000c1e1900 */
[----:B------:R-:W-:Y:S01]  /*0180*/  MOV R0, 0x0 ;  /* 0x0000000000007802 */ /* 0x000fe20000000f00 */
[----:B------:R-:W0:Y:S03]  /*0190*/  LDCU UR4, c[0x0][0x2f8] ;  /* 0x00005f00ff0477ac */ /* 0x000e260008000800 */
[----:B------:R1:W3:Y:S01]  /*01a0*/  LDC.64 R10, c[0x4][R0] ;  /* 0x01000000000a7b82 */ /* 0x0002e20000000a00 */
[----:B------:R-:W4:Y:S01]  /*01b0*/  LDCU.64 UR6, c[0x4][0x8] ;  /* 0x01000100ff0677ac */ /* 0x000f220008000a00 */
[----:B0-----:R-:W-:Y:S02]  /*01c0*/  IADD3 R6, P0, PT, R1, UR4, RZ ;  /* 0x0000000401067c10 */ /* 0x001fe4000ff1e0ff */
[----:B----4-:R-:W-:Y:S02]  /*01d0*/  MOV R4, UR6 ;  /* 0x0000000600047c02 */ /* 0x010fe40008000f00 */
[----:B------:R-:W-:-:S02]  /*01e0*/  MOV R5, UR7 ;  /* 0x0000000700057c02 */ /* 0x000fc40008000f00 */
[----:B------:R-:W-:Y:S01]  /*01f0*/  IADD3.X R7, PT, PT, RZ, UR5, RZ, P0, !PT ;  /* 0x00000005ff077c10 */ /* 0x000fe200087fe4ff */
[----:B--23--:R1:W-:Y:S06]  /*0200*/  STL.64 [R1], R2 ;  /* 0x0000000201007387 */ /* 0x00c3ec0000100a00 */
[----:B------:R-:W-:-:S07]  /*0210*/  LEPC R20, `(.L_x_0) ;  /* 0x000000001014794e */ /* 0x000fce0000000000 */
[----:B-1----:R-:W-:Y:S05]  /*0220*/  CALL.ABS.NOINC R10 ;  /* 0x000000000a007343 */ /* 0x002fea0003c00000 */
.L_x_0:
[----:B------:R-:W-:Y:S05]  /*0230*/  EXIT ;  /* 0x000000000000794d */ /* 0x000fea0003800000 */
.L_x_1:
[----:B------:R-:W-:-:S00]  /*0240*/  BRA `(.L_x_1) ;  /* 0xfffffffc00fc7947 */ /* 0x000fc0000383ffff */
[----:B------:R-:W-:-:S00]  /*0250*/  NOP ;  /* 0x0000000000007918 */ /* 0x000fc00000000000 */
        /* <DEDUP_REMOVED lines=10> */
.L_x_2:


//--------------------- .nv.global.init           --------------------------
	.section	.nv.global.init,"aw",@progbits
.nv.global.init:
	.type		$str,@object
	.size		$str,(.L_0 - $str)
$str:
        /*0000*/ 	.byte	0x55, 0x6e, 0x69, 0x71, 0x75, 0x65, 0x20, 0x49, 0x44, 0x20, 0x3d, 0x20, 0x25, 0x64, 0x09, 0x41
        /*0010*/ 	.byte	0x72, 0x72, 0x61, 0x79, 0x20, 0x65, 0x6c, 0x65, 0x6d, 0x65, 0x6e, 0x74, 0x20, 0x3d, 0x20, 0x25
        /*0020*/ 	.byte	0x64, 0x0a, 0x00
.L_0:


//--------------------- .nv.shared.reserved.0     --------------------------
	.section	.nv.shared.reserved.0,"aw",@nobits
	.weak		__nv_reservedSMEM_offset_0_alias
	.size		__nv_reservedSMEM_offset_0_alias, 0, 64
	.other		__nv_reservedSMEM_offset_0_alias,@"STO_CUDA_RESERVED_SHARED STV_DEFAULT"
__nv_reservedSMEM_offset_0_alias:
	.zero		0
	.zero		64


//--------------------- .nv.constant0._Z15kernel_3d3d_arrPi --------------------------
	.section	.nv.constant0._Z15kernel_3d3d_arrPi,"a",@progbits
	.sectionflags	@""
	.align	4
.nv.constant0._Z15kernel_3d3d_arrPi:
	.zero		904


//--------------------- SYMBOLS --------------------------

	.type		.nv.reservedSmem.offset0,@object
	.size		.nv.reservedSmem.offset0,0x4
	.type		vprintf,@function
